//
// Generated by NVIDIA NVVM Compiler
//
// Compiler Build ID: CL-36424714
// Cuda compilation tools, release 13.0, V13.0.88
// Based on NVVM 20.0.0
//

.version 9.0
.target sm_100
.address_size 64

	// .globl	_Z3runPfS_

.visible .entry _Z3runPfS_(
	.param .u64 .ptr .align 1 _Z3runPfS__param_0,
	.param .u64 .ptr .align 1 _Z3runPfS__param_1
)
{
	.reg .pred 	%p<8>;
	.reg .b32 	%r<5>;
	.reg .b32 	%f<14>;
	.reg .b64 	%rd<12>;
	.reg .b64 	%fd<52>;

	ld.param.u64 	%rd6, [_Z3runPfS__param_0];
	ld.param.u64 	%rd7, [_Z3runPfS__param_1];
	cvta.to.global.u64 	%rd8, %rd7;
	cvta.to.global.u64 	%rd9, %rd6;
	mov.u32 	%r1, %ctaid.x;
	mov.u32 	%r2, %ntid.x;
	mov.u32 	%r3, %tid.x;
	mad.lo.s32 	%r4, %r1, %r2, %r3;
	mul.wide.s32 	%rd10, %r4, 4;
	add.s64 	%rd1, %rd9, %rd10;
	add.s64 	%rd2, %rd8, %rd10;
	ld.global.f32 	%f13, [%rd1];
	mov.b64 	%rd11, 6000000;
$L__BB0_1:
	add.f32 	%f5, %f13, 0f42740000;
	cvt.f64.f32 	%fd5, %f5;
	mul.f64 	%fd6, %fd5, 0d3F40624DD2F1A9FC;
	mul.f64 	%fd7, %fd6, %fd5;
	cvt.f64.f32 	%fd1, %f13;
	mov.f64 	%fd8, 0d404B800000000000;
	sub.f64 	%fd9, %fd8, %fd1;
	fma.rn.f64 	%fd10, %fd9, %fd7, 0d401C000000000000;
	add.f64 	%fd11, %fd10, 0dBFC0A3D70A3D70A4;
	setp.lt.f32 	%p1, %f13, 0fC2740000;
	add.f64 	%fd12, %fd1, 0d404E800000000000;
	fma.rn.f64 	%fd13, %fd12, 0d3FA16872B020C49C, 0d3FF0000000000000;
	selp.f64 	%fd14, %fd13, 0d3FF0000000000000, %p1;
	mul.f64 	%fd15, %fd11, %fd14;
	cvt.rn.f32.f64 	%f3, %fd15;
	setp.gt.f32 	%p2, %f13, 0fC2180000;
	mov.f64 	%fd51, 0d3FC99999A0000000;
	@%p2 bra 	$L__BB0_3;
	mov.f64 	%fd16, 0dC043000000000000;
	sub.f64 	%fd17, %fd16, %fd1;
	fma.rn.f64 	%fd18, %fd17, 0d3FA999999999999A, 0d3FC999999999999A;
	cvt.rn.f32.f64 	%f6, %fd18;
	cvt.f64.f32 	%fd51, %f6;
$L__BB0_3:
	fma.rn.f64 	%fd19, %fd1, 0d3F4F33CA85806478, 0d3FB8B3288F771ED8;
	setp.gt.f64 	%p3, %fd1, 0dC051C1F085B63EBF;
	fma.rn.f64 	%fd20, %fd1, 0d3F856C54A6191233, 0d3FE7C6C6B98C81CD;
	selp.f64 	%fd21, %fd20, 0d0000000000000000, %p3;
	add.f64 	%fd22, %fd19, %fd21;
	setp.gt.f64 	%p4, %fd1, 0dC0101607E5AF1E4A;
	fma.rn.f64 	%fd23, %fd1, 0dBF81794EACA71356, 0dBFA1915E18BE6D8B;
	selp.f64 	%fd24, %fd23, 0d0000000000000000, %p4;
	add.f64 	%fd25, %fd22, %fd24;
	cvt.rn.f32.f64 	%f7, %fd25;
	fma.rn.f64 	%fd26, %fd1, 0d3FA2B7AFE75BF8DA, 0d400F32EEF935A123;
	setp.gt.f64 	%p5, %fd1, 0dC04E32B8B6E5A3C1;
	fma.rn.f64 	%fd27, %fd1, 0dBFB415D44FA75140, 0dC012F44D16BA50D1;
	selp.f64 	%fd28, %fd27, 0d0000000000000000, %p5;
	add.f64 	%fd29, %fd26, %fd28;
	setp.gt.f64 	%p6, %fd1, 0dC03ABBE4682FB856;
	fma.rn.f64 	%fd30, %fd1, 0d3FA4E319902C823A, 0d3FF17328F89E142E;
	selp.f64 	%fd31, %fd30, 0d0000000000000000, %p6;
	add.f64 	%fd32, %fd29, %fd31;
	cvt.rn.f32.f64 	%f8, %fd32;
	ld.global.f32 	%f9, [%rd2];
	sub.f32 	%f10, %f7, %f9;
	cvt.f64.f32 	%fd33, %f10;
	mul.f64 	%fd34, %fd33, 0d3F847AE147AE147B;
	cvt.f64.f32 	%fd35, %f8;
	div.rn.f64 	%fd36, %fd34, %fd35;
	cvt.f64.f32 	%fd37, %f9;
	add.f64 	%fd38, %fd36, %fd37;
	cvt.rn.f32.f64 	%f11, %fd38;
	st.global.f32 	[%rd2], %f11;
	cvt.f64.f32 	%fd39, %f3;
	cvt.f64.f32 	%fd40, %f11;
	mul.f64 	%fd41, %fd40, 0dC022000000000000;
	mul.f64 	%fd42, %fd41, %fd40;
	mul.f64 	%fd43, %fd42, %fd40;
	mul.f64 	%fd44, %fd43, %fd40;
	ld.global.f32 	%f12, [%rd1];
	cvt.f64.f32 	%fd45, %f12;
	add.f64 	%fd46, %fd45, 0d4056800000000000;
	fma.rn.f64 	%fd47, %fd46, %fd44, %fd39;
	mul.f64 	%fd48, %fd47, 0d3F847AE147AE147B;
	div.rn.f64 	%fd49, %fd48, %fd51;
	add.f64 	%fd50, %fd49, %fd45;
	cvt.rn.f32.f64 	%f13, %fd50;
	st.global.f32 	[%rd1], %f13;
	add.s64 	%rd11, %rd11, -1;
	setp.ne.s64 	%p7, %rd11, 0;
	@%p7 bra 	$L__BB0_1;
	ret;

}


// ===== COMPILED SASS (sm_100) =====

	.target	sm_100

	.elftype	@"ET_EXEC"


//--------------------- .note.nv.tkinfo           --------------------------
	.section	.note.nv.tkinfo,"",@"SHT_NOTE"
	.sectionflags	@"SHF_NOTE_NV_TKINFO"
	.tkinfo
        /*0018*/ 	.word	0x00000002
        /*0030*/ 	.string	""
        /*0030*/ 	.string	"ptxas"
        /*0030*/ 	.string	"Cuda compilation tools, release 13.0, V13.0.88"
        /*0030*/ 	.string	"Build cuda_13.0.r13.0/compiler.36424714_0"
        /*0030*/ 	.string	"-arch sm_100 -m 64 "



//--------------------- .note.nv.cuinfo           --------------------------
	.section	.note.nv.cuinfo,"",@"SHT_NOTE"
	.sectionflags	@"SHF_NOTE_NV_CUINFO"
        /*0018*/ 	.short	0x0002
        /*001a*/ 	.short	0x0064
        /*001c*/ 	.short	0x0082
	.zero		2


//--------------------- .nv.info                  --------------------------
	.section	.nv.info,"",@"SHT_CUDA_INFO"
	.align	4


	//----- nvinfo : EIATTR_REGCOUNT
	.align		4
        /*0000*/ 	.byte	0x04, 0x2f
        /*0002*/ 	.short	(.L_1 - .L_0)
	.align		4
.L_0:
        /*0004*/ 	.word	index@(_Z3runPfS_)
        /*0008*/ 	.word	0x0000001f


	//----- nvinfo : EIATTR_FRAME_SIZE
	.align		4
.L_1:
        /*000c*/ 	.byte	0x04, 0x11
        /*000e*/ 	.short	(.L_3 - .L_2)
	.align		4
.L_2:
        /*0010*/ 	.word	index@($__internal_0_$__cuda_sm20_div_rn_f64_full)
        /*0014*/ 	.word	0x00000000


	//----- nvinfo : EIATTR_FRAME_SIZE
	.align		4
.L_3:
        /*0018*/ 	.byte	0x04, 0x11
        /*001a*/ 	.short	(.L_5 - .L_4)
	.align		4
.L_4:
        /*001c*/ 	.word	index@(_Z3runPfS_)
        /*0020*/ 	.word	0x00000000


	//----- nvinfo : EIATTR_MIN_STACK_SIZE
	.align		4
.L_5:
        /*0024*/ 	.byte	0x04, 0x12
        /*0026*/ 	.short	(.L_7 - .L_6)
	.align		4
.L_6:
        /*0028*/ 	.word	index@(_Z3runPfS_)
        /*002c*/ 	.word	0x00000000
.L_7:


//--------------------- .nv.compat                --------------------------
	.section	.nv.compat,"",@"SHT_CUDA_COMPAT_INFO"
	.align	4
        /*0000*/ 	.byte	0x02, 0x09, 0x00, 0x00, 0x02, 0x02, 0x01, 0x00, 0x02, 0x05, 0x05, 0x00, 0x03, 0x07, 0x01, 0x01
        /*0010*/ 	.byte	0x02, 0x03, 0x00, 0x00, 0x02, 0x06, 0x01, 0x00, 0x04, 0x0b, 0x08, 0x00, 0x01, 0x00, 0x00, 0x00
        /*0020*/ 	.byte	0x00, 0x00, 0x00, 0x00


//--------------------- .nv.info._Z3runPfS_       --------------------------
	.section	.nv.info._Z3runPfS_,"",@"SHT_CUDA_INFO"
	.sectionflags	@""
	.align	4


	//----- nvinfo : EIATTR_CUDA_API_VERSION
	.align		4
        /*0000*/ 	.byte	0x04, 0x37
        /*0002*/ 	.short	(.L_9 - .L_8)
.L_8:
        /*0004*/ 	.word	0x00000082


	//----- nvinfo : EIATTR_KPARAM_INFO
	.align		4
.L_9:
        /*0008*/ 	.byte	0x04, 0x17
        /*000a*/ 	.short	(.L_11 - .L_10)
.L_10:
        /*000c*/ 	.word	0x00000000
        /*0010*/ 	.short	0x0001
        /*0012*/ 	.short	0x0008
        /*0014*/ 	.byte	0x00, 0xf5, 0x21, 0x00


	//----- nvinfo : EIATTR_KPARAM_INFO
	.align		4
.L_11:
        /*0018*/ 	.byte	0x04, 0x17
        /*001a*/ 	.short	(.L_13 - .L_12)
.L_12:
        /*001c*/ 	.word	0x00000000
        /*0020*/ 	.short	0x0000
        /*0022*/ 	.short	0x0000
        /*0024*/ 	.byte	0x00, 0xf5, 0x21, 0x00


	//----- nvinfo : EIATTR_SPARSE_MMA_MASK
	.align		4
.L_13:
        /*0028*/ 	.byte	0x03, 0x50
        /*002a*/ 	.short	0x0000


	//----- nvinfo : EIATTR_MAXREG_COUNT
	.align		4
        /*002c*/ 	.byte	0x03, 0x1b
        /*002e*/ 	.short	0x00ff


	//----- nvinfo : EIATTR_MERCURY_ISA_VERSION
	.align		4
        /*0030*/ 	.byte	0x03, 0x5f
        /*0032*/ 	.short	0x0101


	//----- nvinfo : EIATTR_VRC_CTA_INIT_COUNT
	.align		4
        /*0034*/ 	.byte	0x02, 0x4a
	.zero		1
	.zero		1


	//----- nvinfo : EIATTR_EXIT_INSTR_OFFSETS
	.align		4
        /*0038*/ 	.byte	0x04, 0x1c
        /*003a*/ 	.short	(.L_15 - .L_14)


	//   ....[0]....
.L_14:
        /*003c*/ 	.word	0x00000b30


	//----- nvinfo : EIATTR_CRS_STACK_SIZE
	.align		4
.L_15:
        /*0040*/ 	.byte	0x04, 0x1e
        /*0042*/ 	.short	(.L_17 - .L_16)
.L_16:
        /*0044*/ 	.word	0x00000000


	//----- nvinfo : EIATTR_CBANK_PARAM_SIZE
	.align		4
.L_17:
        /*0048*/ 	.byte	0x03, 0x19
        /*004a*/ 	.short	0x0010


	//----- nvinfo : EIATTR_PARAM_CBANK
	.align		4
        /*004c*/ 	.byte	0x04, 0x0a
        /*004e*/ 	.short	(.L_19 - .L_18)
	.align		4
.L_18:
        /*0050*/ 	.word	index@(.nv.constant0._Z3runPfS_)
        /*0054*/ 	.short	0x0380
        /*0056*/ 	.short	0x0010


	//----- nvinfo : EIATTR_SW_WAR
	.align		4
.L_19:
        /*0058*/ 	.byte	0x04, 0x36
        /*005a*/ 	.short	(.L_21 - .L_20)
.L_20:
        /*005c*/ 	.word	0x00000008
.L_21:


//--------------------- .nv.callgraph             --------------------------
	.section	.nv.callgraph,"",@"SHT_CUDA_CALLGRAPH"
	.align	4
	.sectionentsize	8
	.align		4
        /*0000*/ 	.word	0x00000000
	.align		4
        /*0004*/ 	.word	0xffffffff
	.align		4
        /*0008*/ 	.word	0x00000000
	.align		4
        /*000c*/ 	.word	0xfffffffe
	.align		4
        /*0010*/ 	.word	0x00000000
	.align		4
        /*0014*/ 	.word	0xfffffffd
	.align		4
        /*0018*/ 	.word	0x00000000
	.align		4
        /*001c*/ 	.word	0xfffffffc


//--------------------- .text._Z3runPfS_          --------------------------
	.section	.text._Z3runPfS_,"ax",@progbits
	.align	128
        .global         _Z3runPfS_
        .type           _Z3runPfS_,@function
        .size           _Z3runPfS_,(.L_x_11 - _Z3runPfS_)
        .other          _Z3runPfS_,@"STO_CUDA_ENTRY STV_DEFAULT"
_Z3runPfS_:
.text._Z3runPfS_:
[----:B------:R-:W-:Y:S01]  /*0000*/  LDC R1, c[0x0][0x37c] ;  /* 0x0000df00ff017b82 */ /* 0x000fe20000000800 */
[----:B------:R-:W0:Y:S07]  /*0010*/  S2R R0, SR_TID.X ;  /* 0x0000000000007919 */ /* 0x000e2e0000002100 */
[----:B------:R-:W0:Y:S01]  /*0020*/  S2UR UR4, SR_CTAID.X ;  /* 0x00000000000479c3 */ /* 0x000e220000002500 */
[----:B------:R-:W1:Y:S07]  /*0030*/  LDCU.64 UR6, c[0x0][0x358] ;  /* 0x00006b00ff0677ac */ /* 0x000e6e0008000a00 */
[----:B------:R-:W0:Y:S08]  /*0040*/  LDC R3, c[0x0][0x360] ;  /* 0x0000d800ff037b82 */ /* 0x000e300000000800 */
[----:B------:R-:W2:Y:S08]  /*0050*/  LDC.64 R16, c[0x0][0x380] ;  /* 0x0000e000ff107b82 */ /* 0x000eb00000000a00 */
[----:B------:R-:W3:Y:S01]  /*0060*/  LDC.64 R14, c[0x0][0x388] ;  /* 0x0000e200ff0e7b82 */ /* 0x000ee20000000a00 */
[----:B0-----:R-:W-:-:S04]  /*0070*/  IMAD R3, R3, UR4, R0 ;  /* 0x0000000403037c24 */ /* 0x001fc8000f8e0200 */
[----:B--2---:R-:W-:-:S05]  /*0080*/  IMAD.WIDE R16, R3, 0x4, R16 ;  /* 0x0000000403107825 */ /* 0x004fca00078e0210 */
[----:B-1----:R0:W5:Y:S01]  /*0090*/  LDG.E R11, desc[UR6][R16.64] ;  /* 0x00000006100b7981 */ /* 0x002162000c1e1900 */
[----:B------:R-:W-:Y:S01]  /*00a0*/  UMOV UR5, 0x5b8d80 ;  /* 0x005b8d8000057882 */ /* 0x000fe20000000000 */
[----:B------:R-:W-:Y:S01]  /*00b0*/  UMOV UR4, URZ ;  /* 0x000000ff00047c82 */ /* 0x000fe20008000000 */
[----:B---3--:R-:W-:-:S07]  /*00c0*/  IMAD.WIDE R14, R3, 0x4, R14 ;  /* 0x00000004030e7825 */ /* 0x008fce00078e020e */
.L_x_4:
[----:B------:R-:W2:Y:S01]  /*00d0*/  LDG.E R10, desc[UR6][R14.64] ;  /* 0x000000060e0a7981 */ /* 0x000ea2000c1e1900 */
[----:B-1---5:R-:W1:Y:S01]  /*00e0*/  F2F.F64.F32 R20, R11 ;  /* 0x0000000b00147310 */ /* 0x022e620000201800 */
[----:B------:R-:W-:Y:S01]  /*00f0*/  IMAD.MOV.U32 R4, RZ, RZ, 0x16ba50d1 ;  /* 0x16ba50d1ff047424 */ /* 0x000fe200078e00ff */
[----:B------:R-:W-:Y:S01]  /*0100*/  UMOV UR8, 0x4fa75140 ;  /* 0x4fa7514000087882 */ /* 0x000fe20000000000 */
[----:B------:R-:W-:Y:S01]  /*0110*/  IMAD.MOV.U32 R5, RZ, RZ, 0x4012f44d ;  /* 0x4012f44dff057424 */ /* 0x000fe200078e00ff */
[----:B------:R-:W-:Y:S01]  /*0120*/  UMOV UR9, 0x3fb415d4 ;  /* 0x3fb415d400097882 */ /* 0x000fe20000000000 */
[----:B------:R-:W-:Y:S01]  /*0130*/  IMAD.MOV.U32 R6, RZ, RZ, -0x761ebd2 ;  /* 0xf89e142eff067424 */ /* 0x000fe200078e00ff */
[----:B------:R-:W-:Y:S01]  /*0140*/  UMOV UR10, 0x902c823a ;  /* 0x902c823a000a7882 */ /* 0x000fe20000000000 */
[----:B------:R-:W-:Y:S01]  /*0150*/  IMAD.MOV.U32 R7, RZ, RZ, 0x3ff17328 ;  /* 0x3ff17328ff077424 */ /* 0x000fe200078e00ff */
[----:B------:R-:W-:Y:S01]  /*0160*/  UMOV UR11, 0x3fa4e319 ;  /* 0x3fa4e319000b7882 */ /* 0x000fe20000000000 */
[----:B------:R-:W-:Y:S01]  /*0170*/  IMAD.MOV.U32 R2, RZ, RZ, -0x6ca5edd ;  /* 0xf935a123ff027424 */ /* 0x000fe200078e00ff */
[----:B------:R-:W-:Y:S01]  /*0180*/  FSETP.GT.AND P1, PT, R11, -38, PT ;  /* 0xc21800000b00780b */ /* 0x000fe20003f24000 */
[----:B------:R-:W-:Y:S01]  /*0190*/  IMAD.MOV.U32 R3, RZ, RZ, 0x400f32ee ;  /* 0x400f32eeff037424 */ /* 0x000fe200078e00ff */
[----:B------:R-:W-:Y:S01]  /*01a0*/  UIADD3 UR5, UP0, UPT, UR5, -0x1, URZ ;  /* 0xffffffff05057890 */ /* 0x000fe2000ff1e0ff */
[----:B------:R-:W-:Y:S01]  /*01b0*/  IMAD.MOV.U32 R8, RZ, RZ, -0x46737e33 ;  /* 0xb98c81cdff087424 */ /* 0x000fe200078e00ff */
[----:B------:R-:W-:Y:S01]  /*01c0*/  BSSY.RECONVERGENT B0, `(.L_x_0) ;  /* 0x0000069000007945 */ /* 0x000fe20003800200 */
[C---:B-1----:R-:W-:Y:S01]  /*01d0*/  DFMA R4, R20.reuse, -UR8, -R4 ;  /* 0x8000000814047c2b */ /* 0x042fe20008000804 */
[----:B------:R-:W-:Y:S01]  /*01e0*/  UMOV UR8, 0xb6e5a3c1 ;  /* 0xb6e5a3c100087882 */ /* 0x000fe20000000000 */
[----:B------:R-:W-:Y:S01]  /*01f0*/  UMOV UR9, 0x404e32b8 ;  /* 0x404e32b800097882 */ /* 0x000fe20000000000 */
[C---:B------:R-:W-:Y:S01]  /*0200*/  DFMA R6, R20.reuse, UR10, R6 ;  /* 0x0000000a14067c2b */ /* 0x040fe20008000006 */
[----:B------:R-:W-:Y:S01]  /*0210*/  UMOV UR10, 0x682fb856 ;  /* 0x682fb856000a7882 */ /* 0x000fe20000000000 */
[C---:B------:R-:W-:Y:S01]  /*0220*/  DSETP.GT.AND P0, PT, R20.reuse, -UR8, PT ;  /* 0x8000000814007e2a */ /* 0x040fe2000bf04000 */
[----:B------:R-:W-:Y:S01]  /*0230*/  UMOV UR8, 0xe75bf8da ;  /* 0xe75bf8da00087882 */ /* 0x000fe20000000000 */
[----:B------:R-:W-:Y:S01]  /*0240*/  UMOV UR9, 0x3fa2b7af ;  /* 0x3fa2b7af00097882 */ /* 0x000fe20000000000 */
[----:B------:R-:W-:Y:S01]  /*0250*/  UMOV UR11, 0x403abbe4 ;  /* 0x403abbe4000b7882 */ /* 0x000fe20000000000 */
[C---:B------:R-:W-:Y:S01]  /*0260*/  DFMA R2, R20.reuse, UR8, R2 ;  /* 0x0000000814027c2b */ /* 0x040fe20008000002 */
[----:B------:R-:W-:Y:S01]  /*0270*/  IMAD.MOV.U32 R9, RZ, RZ, 0x3fe7c6c6 ;  /* 0x3fe7c6c6ff097424 */ /* 0x000fe200078e00ff */
[----:B------:R-:W-:Y:S01]  /*0280*/  FSEL R4, R4, RZ, P0 ;  /* 0x000000ff04047208 */ /* 0x000fe20000000000 */
[----:B------:R-:W-:Y:S01]  /*0290*/  IMAD.MOV.U32 R12, RZ, RZ, 0x18be6d8b ;  /* 0x18be6d8bff0c7424 */ /* 0x000fe200078e00ff */
[----:B------:R-:W-:Y:S01]  /*02a0*/  FSEL R5, R5, RZ, P0 ;  /* 0x000000ff05057208 */ /* 0x000fe20000000000 */
[C---:B------:R-:W-:Y:S01]  /*02b0*/  DSETP.GT.AND P0, PT, R20.reuse, -UR10, PT ;  /* 0x8000000a14007e2a */ /* 0x040fe2000bf04000 */
[----:B------:R-:W-:Y:S01]  /*02c0*/  UMOV UR10, 0xa6191233 ;  /* 0xa6191233000a7882 */ /* 0x000fe20000000000 */
[----:B------:R-:W-:Y:S01]  /*02d0*/  UMOV UR11, 0x3f856c54 ;  /* 0x3f856c54000b7882 */ /* 0x000fe20000000000 */
[----:B------:R-:W-:Y:S01]  /*02e0*/  IMAD.MOV.U32 R13, RZ, RZ, 0x3fa1915e ;  /* 0x3fa1915eff0d7424 */ /* 0x000fe200078e00ff */
[----:B------:R-:W-:Y:S01]  /*02f0*/  DFMA R8, R20, UR10, R8 ;  /* 0x0000000a14087c2b */ /* 0x000fe20008000008 */
[----:B------:R-:W-:Y:S01]  /*0300*/  UMOV UR10, 0x85b63ebf ;  /* 0x85b63ebf000a7882 */ /* 0x000fe20000000000 */
[----:B------:R-:W-:Y:S01]  /*0310*/  DADD R2, R2, R4 ;  /* 0x0000000002027229 */ /* 0x000fe20000000004 */
[----:B------:R-:W-:Y:S01]  /*0320*/  UMOV UR11, 0x4051c1f0 ;  /* 0x4051c1f0000b7882 */ /* 0x000fe20000000000 */
[----:B------:R-:W-:Y:S01]  /*0330*/  FSEL R4, R6, RZ, P0 ;  /* 0x000000ff06047208 */ /* 0x000fe20000000000 */
[----:B------:R-:W-:Y:S01]  /*0340*/  UMOV UR8, 0x85806478 ;  /* 0x8580647800087882 */ /* 0x000fe20000000000 */
[----:B------:R-:W-:Y:S01]  /*0350*/  FSEL R5, R7, RZ, P0 ;  /* 0x000000ff07057208 */ /* 0x000fe20000000000 */
[----:B------:R-:W-:Y:S01]  /*0360*/  DSETP.GT.AND P0, PT, R20, -UR10, PT ;  /* 0x8000000a14007e2a */ /* 0x000fe2000bf04000 */
[----:B------:R-:W-:Y:S01]  /*0370*/  UMOV UR9, 0x3f4f33ca ;  /* 0x3f4f33ca00097882 */ /* 0x000fe20000000000 */
[----:B------:R-:W-:Y:S01]  /*0380*/  UMOV UR10, 0xaca71356 ;  /* 0xaca71356000a7882 */ /* 0x000fe20000000000 */
[----:B------:R-:W-:Y:S01]  /*0390*/  UMOV UR11, 0x3f81794e ;  /* 0x3f81794e000b7882 */ /* 0x000fe20000000000 */
[----:B------:R-:W-:Y:S01]  /*03a0*/  @!P1 IMAD.MOV.U32 R24, RZ, RZ, -0x66666666 ;  /* 0x9999999aff189424 */ /* 0x000fe200078e00ff */
[----:B------:R-:W-:Y:S01]  /*03b0*/  DADD R2, R2, R4 ;  /* 0x0000000002027229 */ /* 0x000fe20000000004 */
[----:B------:R-:W-:Y:S01]  /*03c0*/  FSEL R8, R8, RZ, P0 ;  /* 0x000000ff08087208 */ /* 0x000fe20000000000 */
[----:B------:R-:W-:Y:S01]  /*03d0*/  IMAD.MOV.U32 R4, RZ, RZ, -0x7088e128 ;  /* 0x8f771ed8ff047424 */ /* 0x000fe200078e00ff */
[C---:B------:R-:W-:Y:S01]  /*03e0*/  DFMA R12, R20.reuse, -UR10, -R12 ;  /* 0x8000000a140c7c2b */ /* 0x040fe2000800080c */
[----:B------:R-:W-:Y:S01]  /*03f0*/  IMAD.MOV.U32 R5, RZ, RZ, 0x3fb8b328 ;  /* 0x3fb8b328ff057424 */ /* 0x000fe200078e00ff */
[----:B------:R-:W-:Y:S01]  /*0400*/  UMOV UR10, 0xe5af1e4a ;  /* 0xe5af1e4a000a7882 */ /* 0x000fe20000000000 */
[----:B------:R1:W3:Y:S01]  /*0410*/  F2F.F32.F64 R6, R2 ;  /* 0x0000000200067310 */ /* 0x0002e20000301000 */
[----:B------:R-:W-:Y:S01]  /*0420*/  UMOV UR11, 0x40101607 ;  /* 0x40101607000b7882 */ /* 0x000fe20000000000 */
[----:B------:R-:W-:Y:S01]  /*0430*/  FSEL R9, R9, RZ, P0 ;  /* 0x000000ff09097208 */ /* 0x000fe20000000000 */
[C---:B------:R-:W-:Y:S01]  /*0440*/  DSETP.GT.AND P0, PT, R20.reuse, -UR10, PT ;  /* 0x8000000a14007e2a */ /* 0x040fe2000bf04000 */
[----:B------:R-:W-:Y:S01]  /*0450*/  @!P1 IMAD.MOV.U32 R25, RZ, RZ, 0x3fc99999 ;  /* 0x3fc99999ff199424 */ /* 0x000fe200078e00ff */
[----:B------:R-:W-:Y:S01]  /*0460*/  DFMA R4, R20, UR8, R4 ;  /* 0x0000000814047c2b */ /* 0x000fe20008000004 */
[----:B------:R-:W-:Y:S01]  /*0470*/  UMOV UR8, 0xd2f1a9fc ;  /* 0xd2f1a9fc00087882 */ /* 0x000fe20000000000 */
[----:B------:R-:W-:Y:S01]  /*0480*/  UMOV UR9, 0x3f40624d ;  /* 0x3f40624d00097882 */ /* 0x000fe20000000000 */
[----:B------:R-:W-:Y:S01]  /*0490*/  UIADD3.X UR4, UPT, UPT, UR4, -0x1, URZ, UP0, !UPT ;  /* 0xffffffff04047890 */ /* 0x000fe200087fe4ff */
[----:B------:R-:W-:Y:S01]  /*04a0*/  FSEL R18, R12, RZ, P0 ;  /* 0x000000ff0c127208 */ /* 0x000fe20000000000 */
[----:B-1----:R-:W-:Y:S01]  /*04b0*/  IMAD.MOV.U32 R2, RZ, RZ, 0x1 ;  /* 0x00000001ff027424 */ /* 0x002fe200078e00ff */
[----:B------:R-:W-:Y:S01]  /*04c0*/  FSEL R19, R13, RZ, P0 ;  /* 0x000000ff0d137208 */ /* 0x000fe20000000000 */
[C---:B------:R-:W-:Y:S01]  /*04d0*/  FADD R12, R11.reuse, 61 ;  /* 0x427400000b0c7421 */ /* 0x040fe20000000000 */
[----:B------:R-:W-:Y:S01]  /*04e0*/  DADD R4, R4, R8 ;  /* 0x0000000004047229 */ /* 0x000fe20000000008 */
[----:B------:R-:W-:Y:S01]  /*04f0*/  FSETP.GEU.AND P0, PT, R11, -61, PT ;  /* 0xc27400000b00780b */ /* 0x000fe20003f0e000 */
[----:B---3--:R-:W1:Y:S01]  /*0500*/  F2F.F64.F32 R6, R6 ;  /* 0x0000000600067310 */ /* 0x008e620000201800 */
[----:B------:R-:W-:-:S04]  /*0510*/  UISETP.NE.U32.AND UP0, UPT, UR5, URZ, UPT ;  /* 0x000000ff0500728c */ /* 0x000fc8000bf05070 */
[----:B------:R-:W-:Y:S01]  /*0520*/  UISETP.NE.AND.EX UP0, UPT, UR4, URZ, UPT, UP0 ;  /* 0x000000ff0400728c */ /* 0x000fe2000bf05300 */
[----:B------:R-:W-:Y:S02]  /*0530*/  DADD R18, R4, R18 ;  /* 0x0000000004127229 */ /* 0x000fe40000000012 */
[----:B------:R-:W3:Y:S08]  /*0540*/  F2F.F64.F32 R12, R12 ;  /* 0x0000000c000c7310 */ /* 0x000ef00000201800 */
[----:B-1----:R-:W1:Y:S01]  /*0550*/  MUFU.RCP64H R3, R7 ;  /* 0x0000000700037308 */ /* 0x002e620000001800 */
[----:B---3--:R-:W-:-:S07]  /*0560*/  DMUL R22, R12, UR8 ;  /* 0x000000080c167c28 */ /* 0x008fce0008000000 */
[----:B------:R3:W2:Y:S01]  /*0570*/  F2F.F32.F64 R19, R18 ;  /* 0x0000001200137310 */ /* 0x0006a20000301000 */
[----:B------:R-:W-:Y:S01]  /*0580*/  UMOV UR8, 0x47ae147b ;  /* 0x47ae147b00087882 */ /* 0x000fe20000000000 */
[----:B------:R-:W-:Y:S01]  /*0590*/  UMOV UR9, 0x3f847ae1 ;  /* 0x3f847ae100097882 */ /* 0x000fe20000000000 */
[----:B------:R-:W-:Y:S02]  /*05a0*/  DMUL R12, R12, R22 ;  /* 0x000000160c0c7228 */ /* 0x000fe40000000000 */
[----:B-1----:R-:W-:Y:S01]  /*05b0*/  DFMA R8, -R6, R2, 1 ;  /* 0x3ff000000608742b */ /* 0x002fe20000000102 */
[----:B---3--:R-:W-:Y:S01]  /*05c0*/  @!P1 MOV R18, 0x9999999a ;  /* 0x9999999a00129802 */ /* 0x008fe20000000f00 */
[----:B------:R-:W-:-:S06]  /*05d0*/  DADD R22, -R20, 55 ;  /* 0x404b800014167429 */ /* 0x000fcc0000000100 */
[----:B------:R-:W-:Y:S02]  /*05e0*/  DFMA R8, R8, R8, R8 ;  /* 0x000000080808722b */ /* 0x000fe40000000008 */
[----:B------:R-:W-:-:S06]  /*05f0*/  DFMA R12, R12, R22, 7 ;  /* 0x401c00000c0c742b */ /* 0x000fcc0000000016 */
[----:B------:R-:W-:-:S08]  /*0600*/  DFMA R2, R2, R8, R2 ;  /* 0x000000080202722b */ /* 0x000fd00000000002 */
[----:B------:R-:W-:-:S08]  /*0610*/  DFMA R4, -R6, R2, 1 ;  /* 0x3ff000000604742b */ /* 0x000fd00000000102 */
[----:B------:R-:W-:Y:S02]  /*0620*/  DFMA R4, R2, R4, R2 ;  /* 0x000000040204722b */ /* 0x000fe40000000002 */
[----:B------:R-:W-:Y:S01]  /*0630*/  @!P1 DADD R2, -R20, -38 ;  /* 0xc043000014029429 */ /* 0x000fe20000000100 */
[----:B--2---:R-:W-:Y:S01]  /*0640*/  FADD R0, R19, -R10 ;  /* 0x8000000a13007221 */ /* 0x004fe20000000000 */
[----:B------:R-:W-:-:S03]  /*0650*/  @!P1 IMAD.MOV.U32 R19, RZ, RZ, 0x3fa99999 ;  /* 0x3fa99999ff139424 */ /* 0x000fc600078e00ff */
[----:B------:R-:W1:Y:S03]  /*0660*/  F2F.F64.F32 R8, R0 ;  /* 0x0000000000087310 */ /* 0x000e660000201800 */
[----:B------:R-:W-:Y:S02]  /*0670*/  @!P1 DFMA R2, R2, R18, R24 ;  /* 0x000000120202922b */ /* 0x000fe40000000018 */
[----:B------:R-:W-:Y:S01]  /*0680*/  DADD R18, R20, 61 ;  /* 0x404e800014127429 */ /* 0x000fe20000000000 */
[----:B------:R-:W-:Y:S02]  /*0690*/  IMAD.MOV.U32 R24, RZ, RZ, -0x4fdf3b64 ;  /* 0xb020c49cff187424 */ /* 0x000fe400078e00ff */
[----:B------:R-:W-:-:S05]  /*06a0*/  IMAD.MOV.U32 R25, RZ, RZ, 0x3fa16872 ;  /* 0x3fa16872ff197424 */ /* 0x000fca00078e00ff */
[----:B------:R-:W2:Y:S01]  /*06b0*/  @!P1 F2F.F32.F64 R3, R2 ;  /* 0x0000000200039310 */ /* 0x000ea20000301000 */
[----:B------:R-:W-:Y:S02]  /*06c0*/  DFMA R18, R18, R24, 1 ;  /* 0x3ff000001212742b */ /* 0x000fe40000000018 */
[----:B-1----:R-:W-:Y:S01]  /*06d0*/  DMUL R8, R8, UR8 ;  /* 0x0000000808087c28 */ /* 0x002fe20008000000 */
[----:B------:R-:W-:Y:S01]  /*06e0*/  UMOV UR8, 0xa3d70a4 ;  /* 0x0a3d70a400087882 */ /* 0x000fe20000000000 */
[----:B------:R-:W-:Y:S02]  /*06f0*/  UMOV UR9, 0x3fc0a3d7 ;  /* 0x3fc0a3d700097882 */ /* 0x000fe40000000000 */
[----:B------:R-:W-:Y:S01]  /*0700*/  DADD R22, R12, -UR8 ;  /* 0x800000080c167e29 */ /* 0x000fe20008000000 */
[----:B------:R-:W-:-:S03]  /*0710*/  IMAD.MOV.U32 R12, RZ, RZ, -0x60000000 ;  /* 0xa0000000ff0c7424 */ /* 0x000fc600078e00ff */
[----:B------:R-:W-:Y:S01]  /*0720*/  DMUL R20, R8, R4 ;  /* 0x0000000408147228 */ /* 0x000fe20000000000 */
[----:B------:R-:W-:Y:S01]  /*0730*/  FSEL R18, R18, RZ, !P0 ;  /* 0x000000ff12127208 */ /* 0x000fe20004000000 */
[----:B------:R-:W-:Y:S01]  /*0740*/  IMAD.MOV.U32 R13, RZ, RZ, 0x3fc99999 ;  /* 0x3fc99999ff0d7424 */ /* 0x000fe200078e00ff */
[----:B------:R-:W-:-:S05]  /*0750*/  FSEL R19, R19, 1.875, !P0 ;  /* 0x3ff0000013137808 */ /* 0x000fca0004000000 */
[----:B------:R-:W-:Y:S01]  /*0760*/  DFMA R24, -R6, R20, R8 ;  /* 0x000000140618722b */ /* 0x000fe20000000108 */
[----:B--2---:R1:W2:Y:S01]  /*0770*/  @!P1 F2F.F64.F32 R12, R3 ;  /* 0x00000003000c9310 */ /* 0x0042a20000201800 */
[----:B------:R-:W-:Y:S01]  /*0780*/  DMUL R22, R22, R18 ;  /* 0x0000001216167228 */ /* 0x000fe20000000000 */
[----:B------:R-:W-:-:S05]  /*0790*/  FSETP.GEU.AND P1, PT, |R9|, 6.5827683646048100446e-37, PT ;  /* 0x036000000900780b */ /* 0x000fca0003f2e200 */
[----:B------:R-:W-:Y:S01]  /*07a0*/  DFMA R4, R4, R24, R20 ;  /* 0x000000180404722b */ /* 0x000fe20000000014 */
[----:B------:R1:W3:Y:S09]  /*07b0*/  F2F.F32.F64 R2, R22 ;  /* 0x0000001600027310 */ /* 0x0002f20000301000 */
[----:B------:R-:W-:-:S05]  /*07c0*/  FFMA R0, RZ, R7, R5 ;  /* 0x00000007ff007223 */ /* 0x000fca0000000005 */
[----:B------:R-:W-:-:S13]  /*07d0*/  FSETP.GT.AND P0, PT, |R0|, 1.469367938527859385e-39, PT ;  /* 0x001000000000780b */ /* 0x000fda0003f04200 */
[----:B-123--:R-:W-:Y:S05]  /*07e0*/  @P0 BRA P1, `(.L_x_1) ;  /* 0x0000000000180947 */ /* 0x00efea0000800000 */
[----:B------:R-:W-:Y:S01]  /*07f0*/  IMAD.MOV.U32 R4, RZ, RZ, R8 ;  /* 0x000000ffff047224 */ /* 0x000fe200078e0008 */
[----:B------:R-:W-:Y:S01]  /*0800*/  MOV R0, 0x830 ;  /* 0x0000083000007802 */ /* 0x000fe20000000f00 */
[----:B------:R-:W-:-:S07]  /*0810*/  IMAD.MOV.U32 R5, RZ, RZ, R9 ;  /* 0x000000ffff057224 */ /* 0x000fce00078e0009 */
[----:B0-----:R-:W-:Y:S05]  /*0820*/  CALL.REL.NOINC `($__internal_0_$__cuda_sm20_div_rn_f64_full) ;  /* 0x0000000000c47944 */ /* 0x001fea0003c00000 */
[----:B------:R-:W-:Y:S01]  /*0830*/  IMAD.MOV.U32 R4, RZ, RZ, R20 ;  /* 0x000000ffff047224 */ /* 0x000fe200078e0014 */
[----:B------:R-:W-:-:S07]  /*0840*/  MOV R5, R21 ;  /* 0x0000001500057202 */ /* 0x000fce0000000f00 */
.L_x_1:
[----:B------:R-:W-:Y:S05]  /*0850*/  BSYNC.RECONVERGENT B0 ;  /* 0x0000000000007941 */ /* 0x000fea0003800200 */
.L_x_0:
[----:B------:R-:W1:Y:S02]  /*0860*/  F2F.F64.F32 R10, R10 ;  /* 0x0000000a000a7310 */ /* 0x000e640000201800 */
[----:B-1----:R-:W-:-:S10]  /*0870*/  DADD R6, R10, R4 ;  /* 0x000000000a067229 */ /* 0x002fd40000000004 */
[----:B------:R-:W1:Y:S02]  /*0880*/  F2F.F32.F64 R7, R6 ;  /* 0x0000000600077310 */ /* 0x000e640000301000 */
[----:B-1----:R1:W-:Y:S04]  /*0890*/  STG.E desc[UR6][R14.64], R7 ;  /* 0x000000070e007986 */ /* 0x0023e8000c101906 */
[----:B------:R-:W2:Y:S02]  /*08a0*/  LDG.E R11, desc[UR6][R16.64] ;  /* 0x00000006100b7981 */ /* 0x000ea4000c1e1900 */
[----:B------:R-:W3:Y:S01]  /*08b0*/  F2F.F64.F32 R4, R7 ;  /* 0x0000000700047310 */ /* 0x000ee20000201800 */
[----:B------:R-:W-:Y:S01]  /*08c0*/  IMAD.MOV.U32 R18, RZ, RZ, 0x1 ;  /* 0x00000001ff127424 */ /* 0x000fe200078e00ff */
[----:B------:R-:W-:Y:S01]  /*08d0*/  UMOV UR8, 0x47ae147b ;  /* 0x47ae147b00087882 */ /* 0x000fe20000000000 */
[----:B------:R-:W-:Y:S01]  /*08e0*/  UMOV UR9, 0x3f847ae1 ;  /* 0x3f847ae100097882 */ /* 0x000fe20000000000 */
[----:B------:R-:W-:Y:S04]  /*08f0*/  BSSY.RECONVERGENT B0, `(.L_x_2) ;  /* 0x000001f000007945 */ /* 0x000fe80003800200 */
[----:B------:R-:W4:Y:S01]  /*0900*/  MUFU.RCP64H R19, R13 ;  /* 0x0000000d00137308 */ /* 0x000f220000001800 */
[----:B---3--:R-:W-:-:S07]  /*0910*/  DMUL R8, R4, -9 ;  /* 0xc022000004087828 */ /* 0x008fce0000000000 */
[----:B------:R-:W-:Y:S01]  /*0920*/  F2F.F64.F32 R2, R2 ;  /* 0x0000000200027310 */ /* 0x000fe20000201800 */
[----:B------:R-:W-:Y:S02]  /*0930*/  DMUL R8, R4, R8 ;  /* 0x0000000804087228 */ /* 0x000fe40000000000 */
[----:B----4-:R-:W-:-:S06]  /*0940*/  DFMA R20, R18, -R12, 1 ;  /* 0x3ff000001214742b */ /* 0x010fcc000000080c */
[----:B------:R-:W-:Y:S02]  /*0950*/  DMUL R8, R4, R8 ;  /* 0x0000000804087228 */ /* 0x000fe40000000000 */
[----:B------:R-:W-:-:S06]  /*0960*/  DFMA R20, R20, R20, R20 ;  /* 0x000000141414722b */ /* 0x000fcc0000000014 */
[----:B------:R-:W-:Y:S02]  /*0970*/  DMUL R8, R4, R8 ;  /* 0x0000000804087228 */ /* 0x000fe40000000000 */
[----:B------:R-:W-:-:S08]  /*0980*/  DFMA R20, R18, R20, R18 ;  /* 0x000000141214722b */ /* 0x000fd00000000012 */
[----:B-1----:R-:W-:-:S08]  /*0990*/  DFMA R6, R20, -R12, 1 ;  /* 0x3ff000001406742b */ /* 0x002fd0000000080c */
[----:B------:R-:W-:Y:S01]  /*09a0*/  DFMA R6, R20, R6, R20 ;  /* 0x000000061406722b */ /* 0x000fe20000000014 */
[----:B--2---:R-:W1:Y:S02]  /*09b0*/  F2F.F64.F32 R10, R11 ;  /* 0x0000000b000a7310 */ /* 0x004e640000201800 */
[----:B-1----:R-:W-:-:S08]  /*09c0*/  DADD R4, R10, 90 ;  /* 0x405680000a047429 */ /* 0x002fd00000000000 */
[----:B------:R-:W-:-:S08]  /*09d0*/  DFMA R4, R8, R4, R2 ;  /* 0x000000040804722b */ /* 0x000fd00000000002 */
[----:B------:R-:W-:-:S08]  /*09e0*/  DMUL R18, R4, UR8 ;  /* 0x0000000804127c28 */ /* 0x000fd00008000000 */
[----:B------:R-:W-:Y:S02]  /*09f0*/  DMUL R4, R18, R6 ;  /* 0x0000000612047228 */ /* 0x000fe40000000000 */
[----:B------:R-:W-:-:S06]  /*0a00*/  FSETP.GEU.AND P1, PT, |R19|, 6.5827683646048100446e-37, PT ;  /* 0x036000001300780b */ /* 0x000fcc0003f2e200 */
[----:B------:R-:W-:-:S08]  /*0a10*/  DFMA R8, R4, -R12, R18 ;  /* 0x8000000c0408722b */ /* 0x000fd00000000012 */
[----:B------:R-:W-:-:S10]  /*0a20*/  DFMA R2, R6, R8, R4 ;  /* 0x000000080602722b */ /* 0x000fd40000000004 */
[----:B------:R-:W-:-:S05]  /*0a30*/  FFMA R0, RZ, R13, R3 ;  /* 0x0000000dff007223 */ /* 0x000fca0000000003 */
[----:B------:R-:W-:-:S13]  /*0a40*/  FSETP.GT.AND P0, PT, |R0|, 1.469367938527859385e-39, PT ;  /* 0x001000000000780b */ /* 0x000fda0003f04200 */
[----:B------:R-:W-:Y:S05]  /*0a50*/  @P0 BRA P1, `(.L_x_3) ;  /* 0x0000000000200947 */ /* 0x000fea0000800000 */
[----:B------:R-:W-:Y:S01]  /*0a60*/  IMAD.MOV.U32 R4, RZ, RZ, R18 ;  /* 0x000000ffff047224 */ /* 0x000fe200078e0012 */
[----:B------:R-:W-:Y:S01]  /*0a70*/  MOV R0, 0xac0 ;  /* 0x00000ac000007802 */ /* 0x000fe20000000f00 */
[----:B------:R-:W-:Y:S02]  /*0a80*/  IMAD.MOV.U32 R5, RZ, RZ, R19 ;  /* 0x000000ffff057224 */ /* 0x000fe400078e0013 */
[----:B------:R-:W-:Y:S02]  /*0a90*/  IMAD.MOV.U32 R6, RZ, RZ, R12 ;  /* 0x000000ffff067224 */ /* 0x000fe400078e000c */
[----:B------:R-:W-:-:S07]  /*0aa0*/  IMAD.MOV.U32 R7, RZ, RZ, R13 ;  /* 0x000000ffff077224 */ /* 0x000fce00078e000d */
[----:B0-----:R-:W-:Y:S05]  /*0ab0*/  CALL.REL.NOINC `($__internal_0_$__cuda_sm20_div_rn_f64_full) ;  /* 0x0000000000207944 */ /* 0x001fea0003c00000 */
[----:B------:R-:W-:Y:S02]  /*0ac0*/  IMAD.MOV.U32 R2, RZ, RZ, R20 ;  /* 0x000000ffff027224 */ /* 0x000fe400078e0014 */
[----:B------:R-:W-:-:S07]  /*0ad0*/  IMAD.MOV.U32 R3, RZ, RZ, R21 ;  /* 0x000000ffff037224 */ /* 0x000fce00078e0015 */
.L_x_3:
[----:B------:R-:W-:Y:S05]  /*0ae0*/  BSYNC.RECONVERGENT B0 ;  /* 0x0000000000007941 */ /* 0x000fea0003800200 */
.L_x_2:
[----:B------:R-:W-:-:S06]  /*0af0*/  DADD R2, R10, R2 ;  /* 0x000000000a027229 */ /* 0x000fcc0000000002 */
[----:B------:R-:W1:Y:S02]  /*0b00*/  F2F.F32.F64 R11, R2 ;  /* 0x00000002000b7310 */ /* 0x000e640000301000 */
[----:B-1----:R1:W-:Y:S01]  /*0b10*/  STG.E desc[UR6][R16.64], R11 ;  /* 0x0000000b10007986 */ /* 0x0023e2000c101906 */
[----:B------:R-:W-:Y:S05]  /*0b20*/  BRA.U UP0, `(.L_x_4) ;  /* 0xfffffff500687547 */ /* 0x000fea000b83ffff */
[----:B------:R-:W-:Y:S05]  /*0b30*/  EXIT ;  /* 0x000000000000794d */ /* 0x000fea0003800000 */
        .weak           $__internal_0_$__cuda_sm20_div_rn_f64_full
        .type           $__internal_0_$__cuda_sm20_div_rn_f64_full,@function
        .size           $__internal_0_$__cuda_sm20_div_rn_f64_full,(.L_x_11 - $__internal_0_$__cuda_sm20_div_rn_f64_full)
$__internal_0_$__cuda_sm20_div_rn_f64_full:
[C---:B------:R-:W-:Y:S01]  /*0b40*/  FSETP.GEU.AND P0, PT, |R7|.reuse, 1.469367938527859385e-39, PT ;  /* 0x001000000700780b */ /* 0x040fe20003f0e200 */
[----:B------:R-:W-:Y:S01]  /*0b50*/  IMAD.MOV.U32 R18, RZ, RZ, 0x1 ;  /* 0x00000001ff127424 */ /* 0x000fe200078e00ff */
[----:B------:R-:W-:Y:S01]  /*0b60*/  LOP3.LUT R8, R7, 0x800fffff, RZ, 0xc0, !PT ;  /* 0x800fffff07087812 */ /* 0x000fe200078ec0ff */
[----:B------:R-:W-:Y:S01]  /*0b70*/  IMAD.MOV.U32 R26, RZ, RZ, 0x1ca00000 ;  /* 0x1ca00000ff1a7424 */ /* 0x000fe200078e00ff */
[C---:B------:R-:W-:Y:S01]  /*0b80*/  FSETP.GEU.AND P2, PT, |R5|.reuse, 1.469367938527859385e-39, PT ;  /* 0x001000000500780b */ /* 0x040fe20003f4e200 */
[----:B------:R-:W-:Y:S01]  /*0b90*/  BSSY.RECONVERGENT B1, `(.L_x_5) ;  /* 0x0000052000017945 */ /* 0x000fe20003800200 */
[----:B------:R-:W-:Y:S01]  /*0ba0*/  LOP3.LUT R9, R8, 0x3ff00000, RZ, 0xfc, !PT ;  /* 0x3ff0000008097812 */ /* 0x000fe200078efcff */
[----:B------:R-:W-:Y:S01]  /*0bb0*/  IMAD.MOV.U32 R8, RZ, RZ, R6 ;  /* 0x000000ffff087224 */ /* 0x000fe200078e0006 */
[----:B------:R-:W-:Y:S02]  /*0bc0*/  LOP3.LUT R3, R5, 0x7ff00000, RZ, 0xc0, !PT ;  /* 0x7ff0000005037812 */ /* 0x000fe400078ec0ff */
[----:B------:R-:W-:-:S03]  /*0bd0*/  LOP3.LUT R28, R7, 0x7ff00000, RZ, 0xc0, !PT ;  /* 0x7ff00000071c7812 */ /* 0x000fc600078ec0ff */
[----:B------:R-:W-:Y:S01]  /*0be0*/  @!P0 DMUL R8, R6, 8.98846567431157953865e+307 ;  /* 0x7fe0000006088828 */ /* 0x000fe20000000000 */
[----:B------:R-:W-:-:S03]  /*0bf0*/  ISETP.GE.U32.AND P1, PT, R3, R28, PT ;  /* 0x0000001c0300720c */ /* 0x000fc60003f26070 */
[----:B------:R-:W-:Y:S02]  /*0c00*/  @!P2 LOP3.LUT R20, R7, 0x7ff00000, RZ, 0xc0, !PT ;  /* 0x7ff000000714a812 */ /* 0x000fe400078ec0ff */
[----:B------:R-:W0:Y:S02]  /*0c10*/  MUFU.RCP64H R19, R9 ;  /* 0x0000000900137308 */ /* 0x000e240000001800 */
[----:B------:R-:W-:Y:S02]  /*0c20*/  @!P2 ISETP.GE.U32.AND P3, PT, R3, R20, PT ;  /* 0x000000140300a20c */ /* 0x000fe40003f66070 */
[----:B------:R-:W-:Y:S02]  /*0c30*/  @!P0 LOP3.LUT R28, R9, 0x7ff00000, RZ, 0xc0, !PT ;  /* 0x7ff00000091c8812 */ /* 0x000fe400078ec0ff */
[----:B------:R-:W-:-:S04]  /*0c40*/  @!P2 SEL R21, R26, 0x63400000, !P3 ;  /* 0x634000001a15a807 */ /* 0x000fc80005800000 */
[----:B------:R-:W-:-:S04]  /*0c50*/  @!P2 LOP3.LUT R24, R21, 0x80000000, R5, 0xf8, !PT ;  /* 0x800000001518a812 */ /* 0x000fc800078ef805 */
[----:B------:R-:W-:Y:S01]  /*0c60*/  @!P2 LOP3.LUT R25, R24, 0x100000, RZ, 0xfc, !PT ;  /* 0x001000001819a812 */ /* 0x000fe200078efcff */
[----:B------:R-:W-:Y:S01]  /*0c70*/  @!P2 IMAD.MOV.U32 R24, RZ, RZ, RZ ;  /* 0x000000ffff18a224 */ /* 0x000fe200078e00ff */
[----:B0-----:R-:W-:-:S08]  /*0c80*/  DFMA R22, R18, -R8, 1 ;  /* 0x3ff000001216742b */ /* 0x001fd00000000808 */
[----:B------:R-:W-:-:S08]  /*0c90*/  DFMA R22, R22, R22, R22 ;  /* 0x000000161616722b */ /* 0x000fd00000000016 */
[----:B------:R-:W-:Y:S01]  /*0ca0*/  DFMA R22, R18, R22, R18 ;  /* 0x000000161216722b */ /* 0x000fe20000000012 */
[----:B------:R-:W-:Y:S02]  /*0cb0*/  SEL R19, R26, 0x63400000, !P1 ;  /* 0x634000001a137807 */ /* 0x000fe40004800000 */
[----:B------:R-:W-:Y:S02]  /*0cc0*/  MOV R18, R4 ;  /* 0x0000000400127202 */ /* 0x000fe40000000f00 */
[----:B------:R-:W-:-:S03]  /*0cd0*/  LOP3.LUT R19, R19, 0x800fffff, R5, 0xf8, !PT ;  /* 0x800fffff13137812 */ /* 0x000fc600078ef805 */
[----:B------:R-:W-:-:S03]  /*0ce0*/  DFMA R20, R22, -R8, 1 ;  /* 0x3ff000001614742b */ /* 0x000fc60000000808 */
[----:B------:R-:W-:-:S05]  /*0cf0*/  @!P2 DFMA R18, R18, 2, -R24 ;  /* 0x400000001212a82b */ /* 0x000fca0000000818 */
[----:B------:R-:W-:-:S08]  /*0d00*/  DFMA R20, R22, R20, R22 ;  /* 0x000000141614722b */ /* 0x000fd00000000016 */
[----:B------:R-:W-:-:S08]  /*0d10*/  DMUL R22, R20, R18 ;  /* 0x0000001214167228 */ /* 0x000fd00000000000 */
[----:B------:R-:W-:-:S08]  /*0d20*/  DFMA R24, R22, -R8, R18 ;  /* 0x800000081618722b */ /* 0x000fd00000000012 */
[----:B------:R-:W-:Y:S01]  /*0d30*/  DFMA R24, R20, R24, R22 ;  /* 0x000000181418722b */ /* 0x000fe20000000016 */
[----:B------:R-:W-:Y:S01]  /*0d40*/  IMAD.MOV.U32 R22, RZ, RZ, R3 ;  /* 0x000000ffff167224 */ /* 0x000fe200078e0003 */
[----:B------:R-:W-:Y:S01]  /*0d50*/  @!P2 LOP3.LUT R22, R19, 0x7ff00000, RZ, 0xc0, !PT ;  /* 0x7ff000001316a812 */ /* 0x000fe200078ec0ff */
[----:B------:R-:W-:-:S04]  /*0d60*/  VIADD R21, R28, 0xffffffff ;  /* 0xffffffff1c157836 */ /* 0x000fc80000000000 */
[----:B------:R-:W-:-:S05]  /*0d70*/  VIADD R20, R22, 0xffffffff ;  /* 0xffffffff16147836 */ /* 0x000fca0000000000 */
[----:B------:R-:W-:-:S04]  /*0d80*/  ISETP.GT.U32.AND P0, PT, R20, 0x7feffffe, PT ;  /* 0x7feffffe1400780c */ /* 0x000fc80003f04070 */
[----:B------:R-:W-:-:S13]  /*0d90*/  ISETP.GT.U32.OR P0, PT, R21, 0x7feffffe, P0 ;  /* 0x7feffffe1500780c */ /* 0x000fda0000704470 */
[----:B------:R-:W-:Y:S05]  /*0da0*/  @P0 BRA `(.L_x_6) ;  /* 0x00000000006c0947 */ /* 0x000fea0003800000 */
[----:B------:R-:W-:-:S04]  /*0db0*/  LOP3.LUT R20, R7, 0x7ff00000, RZ, 0xc0, !PT ;  /* 0x7ff0000007147812 */ /* 0x000fc800078ec0ff */
[CC--:B------:R-:W-:Y:S02]  /*0dc0*/  VIADDMNMX R4, R3.reuse, -R20.reuse, 0xb9600000, !PT ;  /* 0xb960000003047446 */ /* 0x0c0fe40007800914 */
[----:B------:R-:W-:Y:S02]  /*0dd0*/  ISETP.GE.U32.AND P0, PT, R3, R20, PT ;  /* 0x000000140300720c */ /* 0x000fe40003f06070 */
[----:B------:R-:W-:Y:S01]  /*0de0*/  VIMNMX R3, PT, PT, R4, 0x46a00000, PT ;  /* 0x46a0000004037848 */ /* 0x000fe20003fe0100 */
[----:B------:R-:W-:Y:S01]  /*0df0*/  IMAD.MOV.U32 R4, RZ, RZ, RZ ;  /* 0x000000ffff047224 */ /* 0x000fe200078e00ff */
[----:B------:R-:W-:-:S05]  /*0e00*/  SEL R26, R26, 0x63400000, !P0 ;  /* 0x634000001a1a7807 */ /* 0x000fca0004000000 */
[----:B------:R-:W-:-:S04]  /*0e10*/  IMAD.IADD R3, R3, 0x1, -R26 ;  /* 0x0000000103037824 */ /* 0x000fc800078e0a1a */
[----:B------:R-:W-:-:S06]  /*0e20*/  VIADD R5, R3, 0x7fe00000 ;  /* 0x7fe0000003057836 */ /* 0x000fcc0000000000 */
[----:B------:R-:W-:-:S10]  /*0e30*/  DMUL R20, R24, R4 ;  /* 0x0000000418147228 */ /* 0x000fd40000000000 */
[----:B------:R-:W-:-:S13]  /*0e40*/  FSETP.GTU.AND P0, PT, |R21|, 1.469367938527859385e-39, PT ;  /* 0x001000001500780b */ /* 0x000fda0003f0c200 */
[----:B------:R-:W-:Y:S05]  /*0e50*/  @P0 BRA `(.L_x_7) ;  /* 0x0000000000940947 */ /* 0x000fea0003800000 */
[----:B------:R-:W-:-:S06]  /*0e60*/  DFMA R8, R24, -R8, R18 ;  /* 0x800000081808722b */ /* 0x000fcc0000000012 */
[----:B------:R-:W-:-:S04]  /*0e70*/  IMAD.MOV.U32 R8, RZ, RZ, RZ ;  /* 0x000000ffff087224 */ /* 0x000fc800078e00ff */
[C---:B------:R-:W-:Y:S02]  /*0e80*/  FSETP.NEU.AND P0, PT, R9.reuse, RZ, PT ;  /* 0x000000ff0900720b */ /* 0x040fe40003f0d000 */
[----:B------:R-:W-:-:S04]  /*0e90*/  LOP3.LUT R7, R9, 0x80000000, R7, 0x48, !PT ;  /* 0x8000000009077812 */ /* 0x000fc800078e4807 */
[----:B------:R-:W-:-:S07]  /*0ea0*/  LOP3.LUT R9, R7, R5, RZ, 0xfc, !PT ;  /* 0x0000000507097212 */ /* 0x000fce00078efcff */
[----:B------:R-:W-:Y:S05]  /*0eb0*/  @!P0 BRA `(.L_x_7) ;  /* 0x00000000007c8947 */ /* 0x000fea0003800000 */
[----:B------:R-:W-:Y:S01]  /*0ec0*/  IMAD.MOV R5, RZ, RZ, -R3 ;  /* 0x000000ffff057224 */ /* 0x000fe200078e0a03 */
[----:B------:R-:W-:Y:S01]  /*0ed0*/  DMUL.RP R8, R24, R8 ;  /* 0x0000000818087228 */ /* 0x000fe20000008000 */
[----:B------:R-:W-:Y:S01]  /*0ee0*/  IMAD.MOV.U32 R4, RZ, RZ, RZ ;  /* 0x000000ffff047224 */ /* 0x000fe200078e00ff */
[----:B------:R-:W-:-:S05]  /*0ef0*/  IADD3 R3, PT, PT, -R3, -0x43300000, RZ ;  /* 0xbcd0000003037810 */ /* 0x000fca0007ffe1ff */
[----:B------:R-:W-:-:S03]  /*0f00*/  DFMA R4, R20, -R4, R24 ;  /* 0x800000041404722b */ /* 0x000fc60000000018 */
[----:B------:R-:W-:-:S07]  /*0f10*/  LOP3.LUT R7, R9, R7, RZ, 0x3c, !PT ;  /* 0x0000000709077212 */ /* 0x000fce00078e3cff */
[----:B------:R-:W-:-:S04]  /*0f20*/  FSETP.NEU.AND P0, PT, |R5|, R3, PT ;  /* 0x000000030500720b */ /* 0x000fc80003f0d200 */
[----:B------:R-:W-:Y:S02]  /*0f30*/  FSEL R20, R8, R20, !P0 ;  /* 0x0000001408147208 */ /* 0x000fe40004000000 */
[----:B------:R-:W-:Y:S01]  /*0f40*/  FSEL R21, R7, R21, !P0 ;  /* 0x0000001507157208 */ /* 0x000fe20004000000 */
[----:B------:R-:W-:Y:S06]  /*0f50*/  BRA `(.L_x_7) ;  /* 0x0000000000547947 */ /* 0x000fec0003800000 */
.L_x_6:
[----:B------:R-:W-:-:S14]  /*0f60*/  DSETP.NAN.AND P0, PT, R4, R4, PT ;  /* 0x000000040400722a */ /* 0x000fdc0003f08000 */
[----:B------:R-:W-:Y:S05]  /*0f70*/  @P0 BRA `(.L_x_8) ;  /* 0x0000000000440947 */ /* 0x000fea0003800000 */
[----:B------:R-:W-:-:S14]  /*0f80*/  DSETP.NAN.AND P0, PT, R6, R6, PT ;  /* 0x000000060600722a */ /* 0x000fdc0003f08000 */
[----:B------:R-:W-:Y:S05]  /*0f90*/  @P0 BRA `(.L_x_9) ;  /* 0x0000000000300947 */ /* 0x000fea0003800000 */
[----:B------:R-:W-:Y:S01]  /*0fa0*/  ISETP.NE.AND P0, PT, R22, R28, PT ;  /* 0x0000001c1600720c */ /* 0x000fe20003f05270 */
[----:B------:R-:W-:Y:S01]  /*0fb0*/  IMAD.MOV.U32 R21, RZ, RZ, -0x80000 ;  /* 0xfff80000ff157424 */ /* 0x000fe200078e00ff */
[----:B------:R-:W-:-:S11]  /*0fc0*/  MOV R20, 0x0 ;  /* 0x0000000000147802 */ /* 0x000fd60000000f00 */
[----:B------:R-:W-:Y:S05]  /*0fd0*/  @!P0 BRA `(.L_x_7) ;  /* 0x0000000000348947 */ /* 0x000fea0003800000 */
[----:B------:R-:W-:Y:S02]  /*0fe0*/  ISETP.NE.AND P0, PT, R22, 0x7ff00000, PT ;  /* 0x7ff000001600780c */ /* 0x000fe40003f05270 */
[----:B------:R-:W-:Y:S02]  /*0ff0*/  LOP3.LUT R21, R5, 0x80000000, R7, 0x48, !PT ;  /* 0x8000000005157812 */ /* 0x000fe400078e4807 */
[----:B------:R-:W-:-:S13]  /*1000*/  ISETP.EQ.OR P0, PT, R28, RZ, !P0 ;  /* 0x000000ff1c00720c */ /* 0x000fda0004702670 */
[----:B------:R-:W-:Y:S01]  /*1010*/  @P0 LOP3.LUT R3, R21, 0x7ff00000, RZ, 0xfc, !PT ;  /* 0x7ff0000015030812 */ /* 0x000fe200078efcff */
[----:B------:R-:W-:Y:S02]  /*1020*/  @!P0 IMAD.MOV.U32 R20, RZ, RZ, RZ ;  /* 0x000000ffff148224 */ /* 0x000fe400078e00ff */
[----:B------:R-:W-:Y:S02]  /*1030*/  @P0 IMAD.MOV.U32 R20, RZ, RZ, RZ ;  /* 0x000000ffff140224 */ /* 0x000fe400078e00ff */
[----:B------:R-:W-:Y:S01]  /*1040*/  @P0 IMAD.MOV.U32 R21, RZ, RZ, R3 ;  /* 0x000000ffff150224 */ /* 0x000fe200078e0003 */
[----:B------:R-:W-:Y:S06]  /*1050*/  BRA `(.L_x_7) ;  /* 0x0000000000147947 */ /* 0x000fec0003800000 */
.L_x_9:
[----:B------:R-:W-:Y:S01]  /*1060*/  LOP3.LUT R21, R7, 0x80000, RZ, 0xfc, !PT ;  /* 0x0008000007157812 */ /* 0x000fe200078efcff */
[----:B------:R-:W-:Y:S01]  /*1070*/  IMAD.MOV.U32 R20, RZ, RZ, R6 ;  /* 0x000000ffff147224 */ /* 0x000fe200078e0006 */
[----:B------:R-:W-:Y:S06]  /*1080*/  BRA `(.L_x_7) ;  /* 0x0000000000087947 */ /* 0x000fec0003800000 */
.L_x_8:
[----:B------:R-:W-:Y:S01]  /*1090*/  LOP3.LUT R21, R5, 0x80000, RZ, 0xfc, !PT ;  /* 0x0008000005157812 */ /* 0x000fe200078efcff */
[----:B------:R-:W-:-:S07]  /*10a0*/  IMAD.MOV.U32 R20, RZ, RZ, R4 ;  /* 0x000000ffff147224 */ /* 0x000fce00078e0004 */
.L_x_7:
[----:B------:R-:W-:Y:S05]  /*10b0*/  BSYNC.RECONVERGENT B1 ;  /* 0x0000000000017941 */ /* 0x000fea0003800200 */
.L_x_5:
[----:B------:R-:W-:Y:S02]  /*10c0*/  IMAD.MOV.U32 R4, RZ, RZ, R0 ;  /* 0x000000ffff047224 */ /* 0x000fe400078e0000 */
[----:B------:R-:W-:-:S04]  /*10d0*/  IMAD.MOV.U32 R5, RZ, RZ, 0x0 ;  /* 0x00000000ff057424 */ /* 0x000fc800078e00ff */
[----:B------:R-:W-:Y:S05]  /*10e0*/  RET.REL.NODEC R4 `(_Z3runPfS_) ;  /* 0xffffffec04c47950 */ /* 0x000fea0003c3ffff */
.L_x_10:
[----:B------:R-:W-:-:S00]  /*10f0*/  BRA `(.L_x_10) ;  /* 0xfffffffc00fc7947 */ /* 0x000fc0000383ffff */
[----:B------:R-:W-:-:S00]  /*1100*/  NOP ;  /* 0x0000000000007918 */ /* 0x000fc00000000000 */
[----:B------:R-:W-:-:S00]  /*1110*/  NOP ;  /* 0x0000000000007918 */ /* 0x000fc00000000000 */
[----:B------:R-:W-:-:S00]  /*1120*/  NOP ;  /* 0x0000000000007918 */ /* 0x000fc00000000000 */
[----:B------:R-:W-:-:S00]  /*1130*/  NOP ;  /* 0x0000000000007918 */ /* 0x000fc00000000000 */
[----:B------:R-:W-:-:S00]  /*1140*/  NOP ;  /* 0x0000000000007918 */ /* 0x000fc00000000000 */
[----:B------:R-:W-:-:S00]  /*1150*/  NOP ;  /* 0x0000000000007918 */ /* 0x000fc00000000000 */
[----:B------:R-:W-:-:S00]  /*1160*/  NOP ;  /* 0x0000000000007918 */ /* 0x000fc00000000000 */
[----:B------:R-:W-:-:S00]  /*1170*/  NOP ;  /* 0x0000000000007918 */ /* 0x000fc00000000000 */
.L_x_11:


//--------------------- .nv.shared.reserved.0     --------------------------
	.section	.nv.shared.reserved.0,"aw",@nobits
	.weak		__nv_reservedSMEM_offset_0_alias
	.size		__nv_reservedSMEM_offset_0_alias, 0, 64
	.other		__nv_reservedSMEM_offset_0_alias,@"STO_CUDA_RESERVED_SHARED STV_DEFAULT"
__nv_reservedSMEM_offset_0_alias:
	.zero		0
	.zero		64


//--------------------- .nv.constant0._Z3runPfS_  --------------------------
	.section	.nv.constant0._Z3runPfS_,"a",@progbits
	.sectionflags	@""
	.align	4
.nv.constant0._Z3runPfS_:
	.zero		912


//--------------------- SYMBOLS --------------------------

	.type		.nv.reservedSmem.offset0,@object
	.size		.nv.reservedSmem.offset0,0x4
